//
// Generated by NVIDIA NVVM Compiler
//
// Compiler Build ID: CL-36424714
// Cuda compilation tools, release 13.0, V13.0.88
// Based on NVVM 20.0.0
//

.version 9.0
.target sm_100
.address_size 64

	// .globl	_Z9histogramPiS_i

.visible .entry _Z9histogramPiS_i(
	.param .u64 .ptr .align 1 _Z9histogramPiS_i_param_0,
	.param .u64 .ptr .align 1 _Z9histogramPiS_i_param_1,
	.param .u32 _Z9histogramPiS_i_param_2
)
{
	.reg .pred 	%p<2>;
	.reg .b32 	%r<15>;
	.reg .b64 	%rd<9>;

	ld.param.u64 	%rd1, [_Z9histogramPiS_i_param_0];
	ld.param.u64 	%rd2, [_Z9histogramPiS_i_param_1];
	ld.param.u32 	%r2, [_Z9histogramPiS_i_param_2];
	mov.u32 	%r3, %ctaid.x;
	mov.u32 	%r4, %ntid.x;
	mov.u32 	%r5, %tid.x;
	mad.lo.s32 	%r1, %r3, %r4, %r5;
	setp.ge.s32 	%p1, %r1, %r2;
	@%p1 bra 	$L__BB0_2;
	cvta.to.global.u64 	%rd3, %rd2;
	cvta.to.global.u64 	%rd4, %rd1;
	mul.wide.s32 	%rd5, %r1, 4;
	add.s64 	%rd6, %rd3, %rd5;
	ld.global.u32 	%r6, [%rd6];
	add.s32 	%r7, %r6, -1;
	mul.hi.s32 	%r8, %r7, -1475706711;
	add.s32 	%r9, %r8, %r7;
	shr.u32 	%r10, %r9, 31;
	shr.s32 	%r11, %r9, 8;
	add.s32 	%r12, %r11, %r10;
	min.s32 	%r13, %r12, 255;
	mul.wide.s32 	%rd7, %r13, 4;
	add.s64 	%rd8, %rd4, %rd7;
	atom.global.add.u32 	%r14, [%rd8], 1;
$L__BB0_2:
	ret;

}


// ===== COMPILED SASS (sm_100) =====

	.target	sm_100

	.elftype	@"ET_EXEC"


//--------------------- .note.nv.tkinfo           --------------------------
	.section	.note.nv.tkinfo,"",@"SHT_NOTE"
	.sectionflags	@"SHF_NOTE_NV_TKINFO"
	.tkinfo
        /*0018*/ 	.word	0x00000002
        /*0030*/ 	.string	""
        /*0030*/ 	.string	"ptxas"
        /*0030*/ 	.string	"Cuda compilation tools, release 13.0, V13.0.88"
        /*0030*/ 	.string	"Build cuda_13.0.r13.0/compiler.36424714_0"
        /*0030*/ 	.string	"-arch sm_100 -m 64 "



//--------------------- .note.nv.cuinfo           --------------------------
	.section	.note.nv.cuinfo,"",@"SHT_NOTE"
	.sectionflags	@"SHF_NOTE_NV_CUINFO"
        /*0018*/ 	.short	0x0002
        /*001a*/ 	.short	0x0064
        /*001c*/ 	.short	0x0082
	.zero		2


//--------------------- .nv.info                  --------------------------
	.section	.nv.info,"",@"SHT_CUDA_INFO"
	.align	4


	//----- nvinfo : EIATTR_REGCOUNT
	.align		4
        /*0000*/ 	.byte	0x04, 0x2f
        /*0002*/ 	.short	(.L_1 - .L_0)
	.align		4
.L_0:
        /*0004*/ 	.word	index@(_Z9histogramPiS_i)
        /*0008*/ 	.word	0x0000000c


	//----- nvinfo : EIATTR_FRAME_SIZE
	.align		4
.L_1:
        /*000c*/ 	.byte	0x04, 0x11
        /*000e*/ 	.short	(.L_3 - .L_2)
	.align		4
.L_2:
        /*0010*/ 	.word	index@(_Z9histogramPiS_i)
        /*0014*/ 	.word	0x00000000


	//----- nvinfo : EIATTR_MIN_STACK_SIZE
	.align		4
.L_3:
        /*0018*/ 	.byte	0x04, 0x12
        /*001a*/ 	.short	(.L_5 - .L_4)
	.align		4
.L_4:
        /*001c*/ 	.word	index@(_Z9histogramPiS_i)
        /*0020*/ 	.word	0x00000000
.L_5:


//--------------------- .nv.compat                --------------------------
	.section	.nv.compat,"",@"SHT_CUDA_COMPAT_INFO"
	.align	4
        /*0000*/ 	.byte	0x02, 0x09, 0x00, 0x00, 0x02, 0x02, 0x01, 0x00, 0x02, 0x05, 0x05, 0x00, 0x03, 0x07, 0x01, 0x01
        /*0010*/ 	.byte	0x02, 0x03, 0x00, 0x00, 0x02, 0x06, 0x01, 0x00, 0x04, 0x0b, 0x08, 0x00, 0x09, 0x00, 0x00, 0x00
        /*0020*/ 	.byte	0x00, 0x00, 0x00, 0x00


//--------------------- .nv.info._Z9histogramPiS_i --------------------------
	.section	.nv.info._Z9histogramPiS_i,"",@"SHT_CUDA_INFO"
	.sectionflags	@""
	.align	4


	//----- nvinfo : EIATTR_CUDA_API_VERSION
	.align		4
        /*0000*/ 	.byte	0x04, 0x37
        /*0002*/ 	.short	(.L_7 - .L_6)
.L_6:
        /*0004*/ 	.word	0x00000082


	//----- nvinfo : EIATTR_KPARAM_INFO
	.align		4
.L_7:
        /*0008*/ 	.byte	0x04, 0x17
        /*000a*/ 	.short	(.L_9 - .L_8)
.L_8:
        /*000c*/ 	.word	0x00000000
        /*0010*/ 	.short	0x0002
        /*0012*/ 	.short	0x0010
        /*0014*/ 	.byte	0x00, 0xf0, 0x11, 0x00


	//----- nvinfo : EIATTR_KPARAM_INFO
	.align		4
.L_9:
        /*0018*/ 	.byte	0x04, 0x17
        /*001a*/ 	.short	(.L_11 - .L_10)
.L_10:
        /*001c*/ 	.word	0x00000000
        /*0020*/ 	.short	0x0001
        /*0022*/ 	.short	0x0008
        /*0024*/ 	.byte	0x00, 0xf5, 0x21, 0x00


	//----- nvinfo : EIATTR_KPARAM_INFO
	.align		4
.L_11:
        /*0028*/ 	.byte	0x04, 0x17
        /*002a*/ 	.short	(.L_13 - .L_12)
.L_12:
        /*002c*/ 	.word	0x00000000
        /*0030*/ 	.short	0x0000
        /*0032*/ 	.short	0x0000
        /*0034*/ 	.byte	0x00, 0xf5, 0x21, 0x00


	//----- nvinfo : EIATTR_SPARSE_MMA_MASK
	.align		4
.L_13:
        /*0038*/ 	.byte	0x03, 0x50
        /*003a*/ 	.short	0x0000


	//----- nvinfo : EIATTR_MAXREG_COUNT
	.align		4
        /*003c*/ 	.byte	0x03, 0x1b
        /*003e*/ 	.short	0x00ff


	//----- nvinfo : EIATTR_MERCURY_ISA_VERSION
	.align		4
        /*0040*/ 	.byte	0x03, 0x5f
        /*0042*/ 	.short	0x0101


	//----- nvinfo : EIATTR_VRC_CTA_INIT_COUNT
	.align		4
        /*0044*/ 	.byte	0x02, 0x4a
	.zero		1
	.zero		1


	//----- nvinfo : EIATTR_EXIT_INSTR_OFFSETS
	.align		4
        /*0048*/ 	.byte	0x04, 0x1c
        /*004a*/ 	.short	(.L_15 - .L_14)


	//   ....[0]....
.L_14:
        /*004c*/ 	.word	0x00000070


	//   ....[1]....
        /*0050*/ 	.word	0x00000160


	//----- nvinfo : EIATTR_CBANK_PARAM_SIZE
	.align		4
.L_15:
        /*0054*/ 	.byte	0x03, 0x19
        /*0056*/ 	.short	0x0014


	//----- nvinfo : EIATTR_PARAM_CBANK
	.align		4
        /*0058*/ 	.byte	0x04, 0x0a
        /*005a*/ 	.short	(.L_17 - .L_16)
	.align		4
.L_16:
        /*005c*/ 	.word	index@(.nv.constant0._Z9histogramPiS_i)
        /*0060*/ 	.short	0x0380
        /*0062*/ 	.short	0x0014


	//----- nvinfo : EIATTR_SW_WAR
	.align		4
.L_17:
        /*0064*/ 	.byte	0x04, 0x36
        /*0066*/ 	.short	(.L_19 - .L_18)
.L_18:
        /*0068*/ 	.word	0x00000008
.L_19:


//--------------------- .nv.callgraph             --------------------------
	.section	.nv.callgraph,"",@"SHT_CUDA_CALLGRAPH"
	.align	4
	.sectionentsize	8
	.align		4
        /*0000*/ 	.word	0x00000000
	.align		4
        /*0004*/ 	.word	0xffffffff
	.align		4
        /*0008*/ 	.word	0x00000000
	.align		4
        /*000c*/ 	.word	0xfffffffe
	.align		4
        /*0010*/ 	.word	0x00000000
	.align		4
        /*0014*/ 	.word	0xfffffffd
	.align		4
        /*0018*/ 	.word	0x00000000
	.align		4
        /*001c*/ 	.word	0xfffffffc


//--------------------- .text._Z9histogramPiS_i   --------------------------
	.section	.text._Z9histogramPiS_i,"ax",@progbits
	.align	128
        .global         _Z9histogramPiS_i
        .type           _Z9histogramPiS_i,@function
        .size           _Z9histogramPiS_i,(.L_x_1 - _Z9histogramPiS_i)
        .other          _Z9histogramPiS_i,@"STO_CUDA_ENTRY STV_DEFAULT"
_Z9histogramPiS_i:
.text._Z9histogramPiS_i:
[----:B------:R-:W-:Y:S01]  /*0000*/  LDC R1, c[0x0][0x37c] ;  /* 0x0000df00ff017b82 */ /* 0x000fe20000000800 */
[----:B------:R-:W0:Y:S07]  /*0010*/  S2R R0, SR_TID.X ;  /* 0x0000000000007919 */ /* 0x000e2e0000002100 */
[----:B------:R-:W0:Y:S01]  /*0020*/  S2UR UR4, SR_CTAID.X ;  /* 0x00000000000479c3 */ /* 0x000e220000002500 */
[----:B------:R-:W1:Y:S07]  /*0030*/  LDCU UR5, c[0x0][0x390] ;  /* 0x00007200ff0577ac */ /* 0x000e6e0008000800 */
[----:B------:R-:W0:Y:S02]  /*0040*/  LDC R5, c[0x0][0x360] ;  /* 0x0000d800ff057b82 */ /* 0x000e240000000800 */
[----:B0-----:R-:W-:-:S05]  /*0050*/  IMAD R5, R5, UR4, R0 ;  /* 0x0000000405057c24 */ /* 0x001fca000f8e0200 */
[----:B-1----:R-:W-:-:S13]  /*0060*/  ISETP.GE.AND P0, PT, R5, UR5, PT ;  /* 0x0000000505007c0c */ /* 0x002fda000bf06270 */
[----:B------:R-:W-:Y:S05]  /*0070*/  @P0 EXIT ;  /* 0x000000000000094d */ /* 0x000fea0003800000 */
[----:B------:R-:W0:Y:S01]  /*0080*/  LDC.64 R2, c[0x0][0x388] ;  /* 0x0000e200ff027b82 */ /* 0x000e220000000a00 */
[----:B------:R-:W1:Y:S01]  /*0090*/  LDCU.64 UR4, c[0x0][0x358] ;  /* 0x00006b00ff0477ac */ /* 0x000e620008000a00 */
[----:B0-----:R-:W-:-:S04]  /*00a0*/  IMAD.WIDE R2, R5, 0x4, R2 ;  /* 0x0000000405027825 */ /* 0x001fc800078e0202 */
[----:B------:R-:W-:Y:S02]  /*00b0*/  HFMA2 R6, -RZ, RZ, 0, 0 ;  /* 0x00000000ff067431 */ /* 0x000fe400000001ff */
[----:B------:R-:W0:Y:S01]  /*00c0*/  LDC.64 R4, c[0x0][0x380] ;  /* 0x0000e000ff047b82 */ /* 0x000e220000000a00 */
[----:B-1----:R-:W2:Y:S01]  /*00d0*/  LDG.E R2, desc[UR4][R2.64] ;  /* 0x0000000402027981 */ /* 0x002ea2000c1e1900 */
[----:B------:R-:W-:Y:S02]  /*00e0*/  MOV R9, 0x1 ;  /* 0x0000000100097802 */ /* 0x000fe40000000f00 */
[----:B--2---:R-:W-:-:S05]  /*00f0*/  IADD3 R7, PT, PT, R2, -0x1, RZ ;  /* 0xffffffff02077810 */ /* 0x004fca0007ffe0ff */
[----:B------:R-:W-:-:S05]  /*0100*/  IMAD.HI R6, R7, -0x57f57f57, R6 ;  /* 0xa80a80a907067827 */ /* 0x000fca00078e0206 */
[----:B------:R-:W-:-:S04]  /*0110*/  SHF.R.U32.HI R7, RZ, 0x1f, R6 ;  /* 0x0000001fff077819 */ /* 0x000fc80000011606 */
[----:B------:R-:W-:-:S04]  /*0120*/  LEA.HI.SX32 R7, R6, R7, 0x18 ;  /* 0x0000000706077211 */ /* 0x000fc800078fc2ff */
[----:B------:R-:W-:-:S05]  /*0130*/  VIMNMX R7, PT, PT, R7, 0xff, PT ;  /* 0x000000ff07077848 */ /* 0x000fca0003fe0100 */
[----:B0-----:R-:W-:-:S05]  /*0140*/  IMAD.WIDE R4, R7, 0x4, R4 ;  /* 0x0000000407047825 */ /* 0x001fca00078e0204 */
[----:B------:R-:W-:Y:S01]  /*0150*/  REDG.E.ADD.STRONG.GPU desc[UR4][R4.64], R9 ;  /* 0x000000090400798e */ /* 0x000fe2000c12e104 */
[----:B------:R-:W-:Y:S05]  /*0160*/  EXIT ;  /* 0x000000000000794d */ /* 0x000fea0003800000 */
.L_x_0:
[----:B------:R-:W-:-:S00]  /*0170*/  BRA `(.L_x_0) ;  /* 0xfffffffc00fc7947 */ /* 0x000fc0000383ffff */
[----:B------:R-:W-:-:S00]  /*0180*/  NOP ;  /* 0x0000000000007918 */ /* 0x000fc00000000000 */
[----:B------:R-:W-:-:S00]  /*0190*/  NOP ;  /* 0x0000000000007918 */ /* 0x000fc00000000000 */
[----:B------:R-:W-:-:S00]  /*01a0*/  NOP ;  /* 0x0000000000007918 */ /* 0x000fc00000000000 */
[----:B------:R-:W-:-:S00]  /*01b0*/  NOP ;  /* 0x0000000000007918 */ /* 0x000fc00000000000 */
[----:B------:R-:W-:-:S00]  /*01c0*/  NOP ;  /* 0x0000000000007918 */ /* 0x000fc00000000000 */
[----:B------:R-:W-:-:S00]  /*01d0*/  NOP ;  /* 0x0000000000007918 */ /* 0x000fc00000000000 */
[----:B------:R-:W-:-:S00]  /*01e0*/  NOP ;  /* 0x0000000000007918 */ /* 0x000fc00000000000 */
[----:B------:R-:W-:-:S00]  /*01f0*/  NOP ;  /* 0x0000000000007918 */ /* 0x000fc00000000000 */
.L_x_1:


//--------------------- .nv.shared.reserved.0     --------------------------
	.section	.nv.shared.reserved.0,"aw",@nobits
	.weak		__nv_reservedSMEM_offset_0_alias
	.size		__nv_reservedSMEM_offset_0_alias, 0, 64
	.other		__nv_reservedSMEM_offset_0_alias,@"STO_CUDA_RESERVED_SHARED STV_DEFAULT"
__nv_reservedSMEM_offset_0_alias:
	.zero		0
	.zero		64


//--------------------- .nv.constant0._Z9histogramPiS_i --------------------------
	.section	.nv.constant0._Z9histogramPiS_i,"a",@progbits
	.sectionflags	@""
	.align	4
.nv.constant0._Z9histogramPiS_i:
	.zero		916


//--------------------- SYMBOLS --------------------------

	.type		.nv.reservedSmem.offset0,@object
	.size		.nv.reservedSmem.offset0,0x4
